	.headerflags	@"EF_CUDA_TEXMODE_UNIFIED EF_CUDA_64BIT_ADDRESS EF_CUDA_ACCELERATORS EF_CUDA_SM90 EF_CUDA_VIRTUAL_SM(EF_CUDA_SM90)"
	.elftype	@"ET_EXEC"


//--------------------- .nv.info                  --------------------------
	.section	.nv.info,"",@"SHT_CUDA_INFO"
	.align	4


	//----- nvinfo : EIATTR_REGCOUNT
	.align		4
        /*0000*/ 	.byte	0x04, 0x2f
        /*0002*/ 	.short	(.L_1 - .L_0)
	.align		4
.L_0:
        /*0004*/ 	.word	index@(triton_poi_fused_add_0)
        /*0008*/ 	.word	0x00000018


	//----- nvinfo : EIATTR_MIN_STACK_SIZE
	.align		4
.L_1:
        /*000c*/ 	.byte	0x04, 0x12
        /*000e*/ 	.short	(.L_3 - .L_2)
	.align		4
.L_2:
        /*0010*/ 	.word	index@(triton_poi_fused_add_0)
        /*0014*/ 	.word	0x00000000


	//----- nvinfo : EIATTR_FRAME_SIZE
	.align		4
.L_3:
        /*0018*/ 	.byte	0x04, 0x11
        /*001a*/ 	.short	(.L_5 - .L_4)
	.align		4
.L_4:
        /*001c*/ 	.word	index@(triton_poi_fused_add_0)
        /*0020*/ 	.word	0x00000000


	//----- nvinfo : EIATTR_MIN_STACK_SIZE
	.align		4
.L_5:
        /*0024*/ 	.byte	0x04, 0x12
        /*0026*/ 	.short	(.L_7 - .L_6)
	.align		4
.L_6:
        /*0028*/ 	.word	index@(triton_poi_fused_add_0)
        /*002c*/ 	.word	0x00000000
.L_7:


//--------------------- .nv.info.triton_poi_fused_add_0 --------------------------
	.section	.nv.info.triton_poi_fused_add_0,"",@"SHT_CUDA_INFO"
	.sectionflags	@""
	.align	4


	//----- nvinfo : EIATTR_CUDA_API_VERSION
	.align		4
        /*0000*/ 	.byte	0x04, 0x37
        /*0002*/ 	.short	(.L_9 - .L_8)
.L_8:
        /*0004*/ 	.word	0x0000007c


	//----- nvinfo : EIATTR_KPARAM_INFO
	.align		4
.L_9:
        /*0008*/ 	.byte	0x04, 0x17
        /*000a*/ 	.short	(.L_11 - .L_10)
.L_10:
        /*000c*/ 	.word	0x00000000
        /*0010*/ 	.short	0x0002
        /*0012*/ 	.short	0x0010
        /*0014*/ 	.byte	0x00, 0xf0, 0x11, 0x00


	//----- nvinfo : EIATTR_KPARAM_INFO
	.align		4
.L_11:
        /*0018*/ 	.byte	0x04, 0x17
        /*001a*/ 	.short	(.L_13 - .L_12)
.L_12:
        /*001c*/ 	.word	0x00000000
        /*0020*/ 	.short	0x0001
        /*0022*/ 	.short	0x0008
        /*0024*/ 	.byte	0x00, 0xf4, 0x21, 0x00


	//----- nvinfo : EIATTR_KPARAM_INFO
	.align		4
.L_13:
        /*0028*/ 	.byte	0x04, 0x17
        /*002a*/ 	.short	(.L_15 - .L_14)
.L_14:
        /*002c*/ 	.word	0x00000000
        /*0030*/ 	.short	0x0000
        /*0032*/ 	.short	0x0000
        /*0034*/ 	.byte	0x00, 0xf4, 0x21, 0x00


	//----- nvinfo : EIATTR_SPARSE_MMA_MASK
	.align		4
.L_15:
        /*0038*/ 	.byte	0x03, 0x50
        /*003a*/ 	.short	0x0000


	//----- nvinfo : EIATTR_MAXREG_COUNT
	.align		4
        /*003c*/ 	.byte	0x03, 0x1b
        /*003e*/ 	.short	0x00ff


	//----- nvinfo : EIATTR_EXIT_INSTR_OFFSETS
	.align		4
        /*0040*/ 	.byte	0x04, 0x1c
        /*0042*/ 	.short	(.L_17 - .L_16)


	//   ....[0]....
.L_16:
        /*0044*/ 	.word	0x00000220


	//   ....[1]....
        /*0048*/ 	.word	0x00000240


	//----- nvinfo : EIATTR_REQNTID
	.align		4
.L_17:
        /*004c*/ 	.byte	0x04, 0x10
        /*004e*/ 	.short	(.L_19 - .L_18)
.L_18:
        /*0050*/ 	.word	0x00000020
        /*0054*/ 	.word	0x00000001
        /*0058*/ 	.word	0x00000001


	//----- nvinfo : EIATTR_CBANK_PARAM_SIZE
	.align		4
.L_19:
        /*005c*/ 	.byte	0x03, 0x19
        /*005e*/ 	.short	0x0014


	//----- nvinfo : EIATTR_PARAM_CBANK
	.align		4
        /*0060*/ 	.byte	0x04, 0x0a
        /*0062*/ 	.short	(.L_21 - .L_20)
	.align		4
.L_20:
        /*0064*/ 	.word	index@(.nv.constant0.triton_poi_fused_add_0)
        /*0068*/ 	.short	0x0210
        /*006a*/ 	.short	0x0014


	//----- nvinfo : EIATTR_SW_WAR
	.align		4
.L_21:
        /*006c*/ 	.byte	0x04, 0x36
        /*006e*/ 	.short	(.L_23 - .L_22)
.L_22:
        /*0070*/ 	.word	0x00000008
.L_23:


//--------------------- .nv.callgraph             --------------------------
	.section	.nv.callgraph,"",@"SHT_CUDA_CALLGRAPH"
	.align	4
	.sectionentsize	8
	.align		4
        /*0000*/ 	.word	0x00000000
	.align		4
        /*0004*/ 	.word	0xffffffff
	.align		4
        /*0008*/ 	.word	0x00000000
	.align		4
        /*000c*/ 	.word	0xfffffffe
	.align		4
        /*0010*/ 	.word	0x00000000
	.align		4
        /*0014*/ 	.word	0xfffffffd
	.align		4
        /*0018*/ 	.word	0x00000000
	.align		4
        /*001c*/ 	.word	0xfffffffc


//--------------------- .text.triton_poi_fused_add_0 --------------------------
	.section	.text.triton_poi_fused_add_0,"ax",@progbits
	.align	128
        .global         triton_poi_fused_add_0
        .type           triton_poi_fused_add_0,@function
        .size           triton_poi_fused_add_0,(.L_x_1 - triton_poi_fused_add_0)
        .other          triton_poi_fused_add_0,@"STO_CUDA_ENTRY STV_DEFAULT"
triton_poi_fused_add_0:
.text.triton_poi_fused_add_0:
[----:B------:R-:W0:Y:S02]  /*0000*/  LDC R1, c[0x0][0x28] ;  /* 0x00000a00ff017b82 */ /* 0x000e240000000800 */
[----:B------:R-:W1:Y:S01]  /*0010*/  S2R R0, SR_TID.X ;  /* 0x0000000000007919 */ /* 0x000e620000002100 */
[----:B------:R-:W2:Y:S01]  /*0020*/  LDC.64 R8, c[0x0][0x210] ;  /* 0x00008400ff087b82 */ /* 0x000ea20000000a00 */
[----:B------:R-:W-:Y:S01]  /*0030*/  CS2R R12, SRZ ;  /* 0x00000000000c7805 */ /* 0x000fe2000001ff00 */
[----:B------:R-:W-:Y:S01]  /*0040*/  ULDC.64 UR4, c[0x0][0x208] ;  /* 0x0000820000047ab9 */ /* 0x000fe20000000a00 */
[----:B------:R-:W3:Y:S01]  /*0050*/  S2R R11, SR_CTAID.X ;  /* 0x00000000000b7919 */ /* 0x000ee20000002500 */
[----:B------:R-:W-:Y:S02]  /*0060*/  CS2R R14, SRZ ;  /* 0x00000000000e7805 */ /* 0x000fe4000001ff00 */
[----:B-1----:R-:W-:-:S04]  /*0070*/  SHF.L.U32 R0, R0, 0x1, RZ ;  /* 0x0000000100007819 */ /* 0x002fc800000006ff */
[----:B------:R-:W-:-:S04]  /*0080*/  LOP3.LUT R0, R0, 0x3e, RZ, 0xc0, !PT ;  /* 0x0000003e00007812 */ /* 0x000fc800078ec0ff */
[----:B---3--:R-:W-:-:S04]  /*0090*/  LEA R11, R11, R0, 0x6 ;  /* 0x000000000b0b7211 */ /* 0x008fc800078e30ff */
[C---:B------:R-:W-:Y:S01]  /*00a0*/  ISETP.GE.AND P0, PT, R11.reuse, 0x40, PT ;  /* 0x000000400b00780c */ /* 0x040fe20003f06270 */
[--C-:B--2---:R-:W-:Y:S01]  /*00b0*/  IMAD.WIDE R2, R11, 0x4, R8.reuse ;  /* 0x000000040b027825 */ /* 0x104fe200078e0208 */
[----:B------:R-:W-:Y:S02]  /*00c0*/  IADD3 R5, R11, 0x40, RZ ;  /* 0x000000400b057810 */ /* 0x000fe40007ffe0ff */
[----:B------:R-:W-:Y:S02]  /*00d0*/  IADD3 R7, R11, 0x80, RZ ;  /* 0x000000800b077810 */ /* 0x000fe40007ffe0ff */
[----:B------:R-:W-:Y:S01]  /*00e0*/  IADD3 R19, R11, 0xc0, RZ ;  /* 0x000000c00b137810 */ /* 0x000fe20007ffe0ff */
[----:B------:R-:W-:Y:S01]  /*00f0*/  IMAD.WIDE R4, R5, 0x4, R8 ;  /* 0x0000000405047825 */ /* 0x000fe200078e0208 */
[----:B------:R-:W-:-:S05]  /*0100*/  CS2R R16, SRZ ;  /* 0x0000000000107805 */ /* 0x000fca000001ff00 */
[----:B------:R1:W2:Y:S01]  /*0110*/  @!P0 LDG.E.64 R12, desc[UR4][R2.64] ;  /* 0x00000004020c8981 */ /* 0x0002a2000c1e1b00 */
[----:B------:R-:W-:-:S03]  /*0120*/  IMAD.WIDE R6, R7, 0x4, R8 ;  /* 0x0000000407067825 */ /* 0x000fc600078e0208 */
[----:B------:R-:W3:Y:S01]  /*0130*/  @!P0 LDG.E.64 R14, desc[UR4][R4.64] ;  /* 0x00000004040e8981 */ /* 0x000ee2000c1e1b00 */
[----:B------:R-:W-:Y:S01]  /*0140*/  IMAD.WIDE R8, R19, 0x4, R8 ;  /* 0x0000000413087825 */ /* 0x000fe200078e0208 */
[----:B------:R-:W-:Y:S02]  /*0150*/  CS2R R18, SRZ ;  /* 0x0000000000127805 */ /* 0x000fe4000001ff00 */
[----:B------:R-:W4:Y:S01]  /*0160*/  @!P0 LDG.E.64 R16, desc[UR4][R6.64] ;  /* 0x0000000406108981 */ /* 0x000f22000c1e1b00 */
[----:B-1----:R-:W1:Y:S03]  /*0170*/  LDC.64 R2, c[0x0][0x218] ;  /* 0x00008600ff027b82 */ /* 0x002e660000000a00 */
[----:B------:R-:W5:Y:S01]  /*0180*/  @!P0 LDG.E.64 R18, desc[UR4][R8.64] ;  /* 0x0000000408128981 */ /* 0x000f62000c1e1b00 */
[----:B-1----:R-:W-:-:S04]  /*0190*/  IMAD.WIDE R2, R11, 0x4, R2 ;  /* 0x000000040b027825 */ /* 0x002fc800078e0202 */
[----:B--2---:R-:W-:Y:S01]  /*01a0*/  FADD R21, RZ, R12 ;  /* 0x0000000cff157221 */ /* 0x004fe20000000000 */
[----:B------:R-:W-:-:S03]  /*01b0*/  FADD R0, RZ, R13 ;  /* 0x0000000dff007221 */ /* 0x000fc60000000000 */
[----:B---3--:R-:W-:Y:S01]  /*01c0*/  FADD R21, R21, R14 ;  /* 0x0000000e15157221 */ /* 0x008fe20000000000 */
[----:B------:R-:W-:-:S03]  /*01d0*/  FADD R0, R0, R15 ;  /* 0x0000000f00007221 */ /* 0x000fc60000000000 */
[----:B----4-:R-:W-:Y:S01]  /*01e0*/  FADD R21, R21, R16 ;  /* 0x0000001015157221 */ /* 0x010fe20000000000 */
[----:B------:R-:W-:-:S03]  /*01f0*/  FADD R0, R0, R17 ;  /* 0x0000001100007221 */ /* 0x000fc60000000000 */
[----:B-----5:R-:W-:Y:S01]  /*0200*/  FADD R18, R21, R18 ;  /* 0x0000001215127221 */ /* 0x020fe20000000000 */
[----:B------:R-:W-:Y:S01]  /*0210*/  FADD R19, R0, R19 ;  /* 0x0000001300137221 */ /* 0x000fe20000000000 */
[----:B------:R-:W-:Y:S06]  /*0220*/  @P0 EXIT ;  /* 0x000000000000094d */ /* 0x000fec0003800000 */
[----:B------:R-:W-:Y:S01]  /*0230*/  STG.E.64 desc[UR4][R2.64], R18 ;  /* 0x0000001202007986 */ /* 0x000fe2000c101b04 */
[----:B------:R-:W-:Y:S05]  /*0240*/  EXIT ;  /* 0x000000000000794d */ /* 0x000fea0003800000 */
.L_x_0:
[----:B------:R-:W-:-:S00]  /*0250*/  BRA `(.L_x_0) ;  /* 0xfffffffc00fc7947 */ /* 0x000fc0000383ffff */
[----:B------:R-:W-:-:S00]  /*0260*/  NOP ;  /* 0x0000000000007918 */ /* 0x000fc00000000000 */
        /* <DEDUP_REMOVED lines=9> */
.L_x_1:


//--------------------- .nv.constant0.triton_poi_fused_add_0 --------------------------
	.section	.nv.constant0.triton_poi_fused_add_0,"a",@progbits
	.sectionflags	@""
	.align	4
.nv.constant0.triton_poi_fused_add_0:
	.zero		548
